//
// Generated by NVIDIA NVVM Compiler
//
// Compiler Build ID: CL-36424714
// Cuda compilation tools, release 13.0, V13.0.88
// Based on NVVM 20.0.0
//

.version 9.0
.target sm_100
.address_size 64

	// .globl	_Z6vecAddv
.extern .func  (.param .b32 func_retval0) vprintf
(
	.param .b64 vprintf_param_0,
	.param .b64 vprintf_param_1
)
;
.global .align 1 .b8 $str[32] = {72, 101, 108, 108, 111, 32, 102, 114, 111, 109, 32, 98, 108, 111, 99, 107, 32, 37, 100, 44, 32, 116, 104, 114, 101, 97, 100, 32, 37, 100, 10};

.visible .entry _Z6vecAddv()
{
	.local .align 8 .b8 	__local_depot0[8];
	.reg .b64 	%SP;
	.reg .b64 	%SPL;
	.reg .b32 	%r<5>;
	.reg .b64 	%rd<5>;

	mov.u64 	%SPL, __local_depot0;
	cvta.local.u64 	%SP, %SPL;
	add.u64 	%rd1, %SP, 0;
	add.u64 	%rd2, %SPL, 0;
	mov.u32 	%r1, %ctaid.x;
	mov.u32 	%r2, %tid.x;
	st.local.v2.u32 	[%rd2], {%r1, %r2};
	mov.u64 	%rd3, $str;
	cvta.global.u64 	%rd4, %rd3;
	{ // callseq 0, 0
	.param .b64 param0;
	st.param.b64 	[param0], %rd4;
	.param .b64 param1;
	st.param.b64 	[param1], %rd1;
	.param .b32 retval0;
	call.uni (retval0), 
	vprintf, 
	(
	param0, 
	param1
	);
	ld.param.b32 	%r3, [retval0];
	} // callseq 0
	ret;

}


// ===== COMPILED SASS (sm_100) =====

	.target	sm_100

	.elftype	@"ET_EXEC"


//--------------------- .note.nv.tkinfo           --------------------------
	.section	.note.nv.tkinfo,"",@"SHT_NOTE"
	.sectionflags	@"SHF_NOTE_NV_TKINFO"
	.tkinfo
        /*0018*/ 	.word	0x00000002
        /*0030*/ 	.string	""
        /*0030*/ 	.string	"ptxas"
        /*0030*/ 	.string	"Cuda compilation tools, release 13.0, V13.0.88"
        /*0030*/ 	.string	"Build cuda_13.0.r13.0/compiler.36424714_0"
        /*0030*/ 	.string	"-arch sm_100 -m 64 "



//--------------------- .note.nv.cuinfo           --------------------------
	.section	.note.nv.cuinfo,"",@"SHT_NOTE"
	.sectionflags	@"SHF_NOTE_NV_CUINFO"
        /*0018*/ 	.short	0x0002
        /*001a*/ 	.short	0x0064
        /*001c*/ 	.short	0x0082
	.zero		2


//--------------------- .nv.info                  --------------------------
	.section	.nv.info,"",@"SHT_CUDA_INFO"
	.align	4


	//----- nvinfo : EIATTR_REGCOUNT
	.align		4
        /*0000*/ 	.byte	0x04, 0x2f
        /*0002*/ 	.short	(.L_2 - .L_1)
	.align		4
.L_1:
        /*0004*/ 	.word	index@(_Z6vecAddv)
        /*0008*/ 	.word	0x00000018


	//----- nvinfo : EIATTR_FRAME_SIZE
	.align		4
.L_2:
        /*000c*/ 	.byte	0x04, 0x11
        /*000e*/ 	.short	(.L_4 - .L_3)
	.align		4
.L_3:
        /*0010*/ 	.word	index@(_Z6vecAddv)
        /*0014*/ 	.word	0x00000008


	//----- nvinfo : EIATTR_MIN_STACK_SIZE
	.align		4
.L_4:
        /*0018*/ 	.byte	0x04, 0x12
        /*001a*/ 	.short	(.L_6 - .L_5)
	.align		4
.L_5:
        /*001c*/ 	.word	index@(_Z6vecAddv)
        /*0020*/ 	.word	0x00000008
.L_6:


//--------------------- .nv.compat                --------------------------
	.section	.nv.compat,"",@"SHT_CUDA_COMPAT_INFO"
	.align	4
        /*0000*/ 	.byte	0x02, 0x09, 0x00, 0x00, 0x02, 0x02, 0x01, 0x00, 0x02, 0x05, 0x05, 0x00, 0x03, 0x07, 0x01, 0x01
        /*0010*/ 	.byte	0x02, 0x03, 0x00, 0x00, 0x02, 0x06, 0x01, 0x00, 0x04, 0x0b, 0x08, 0x00, 0x09, 0x00, 0x00, 0x00
        /*0020*/ 	.byte	0x00, 0x00, 0x00, 0x00


//--------------------- .nv.info._Z6vecAddv       --------------------------
	.section	.nv.info._Z6vecAddv,"",@"SHT_CUDA_INFO"
	.sectionflags	@""
	.align	4


	//----- nvinfo : EIATTR_CUDA_API_VERSION
	.align		4
        /*0000*/ 	.byte	0x04, 0x37
        /*0002*/ 	.short	(.L_8 - .L_7)
.L_7:
        /*0004*/ 	.word	0x00000082


	//----- nvinfo : EIATTR_SPARSE_MMA_MASK
	.align		4
.L_8:
        /*0008*/ 	.byte	0x03, 0x50
        /*000a*/ 	.short	0x0000


	//----- nvinfo : EIATTR_MAXREG_COUNT
	.align		4
        /*000c*/ 	.byte	0x03, 0x1b
        /*000e*/ 	.short	0x00ff


	//----- nvinfo : EIATTR_EXTERNS
	.align		4
        /*0010*/ 	.byte	0x04, 0x0f
        /*0012*/ 	.short	(.L_10 - .L_9)


	//   ....[0]....
	.align		4
.L_9:
        /*0014*/ 	.word	index@(vprintf)


	//----- nvinfo : EIATTR_MERCURY_ISA_VERSION
	.align		4
.L_10:
        /*0018*/ 	.byte	0x03, 0x5f
        /*001a*/ 	.short	0x0101


	//----- nvinfo : EIATTR_VRC_CTA_INIT_COUNT
	.align		4
        /*001c*/ 	.byte	0x02, 0x4a
	.zero		1
	.zero		1


	//----- nvinfo : EIATTR_SYSCALL_OFFSETS
	.align		4
        /*0020*/ 	.byte	0x04, 0x46
        /*0022*/ 	.short	(.L_12 - .L_11)


	//   ....[0]....
.L_11:
        /*0024*/ 	.word	0x000000f0


	//----- nvinfo : EIATTR_EXIT_INSTR_OFFSETS
	.align		4
.L_12:
        /*0028*/ 	.byte	0x04, 0x1c
        /*002a*/ 	.short	(.L_14 - .L_13)


	//   ....[0]....
.L_13:
        /*002c*/ 	.word	0x00000100


	//----- nvinfo : EIATTR_SW_WAR
	.align		4
.L_14:
        /*0030*/ 	.byte	0x04, 0x36
        /*0032*/ 	.short	(.L_16 - .L_15)
.L_15:
        /*0034*/ 	.word	0x00000008
.L_16:


//--------------------- .nv.callgraph             --------------------------
	.section	.nv.callgraph,"",@"SHT_CUDA_CALLGRAPH"
	.align	4
	.sectionentsize	8
	.align		4
        /*0000*/ 	.word	0x00000000
	.align		4
        /*0004*/ 	.word	0xffffffff
	.align		4
        /*0008*/ 	.word	index@(_Z6vecAddv)
	.align		4
        /*000c*/ 	.word	index@(vprintf)
	.align		4
        /*0010*/ 	.word	0x00000000
	.align		4
        /*0014*/ 	.word	0xfffffffe
	.align		4
        /*0018*/ 	.word	0x00000000
	.align		4
        /*001c*/ 	.word	0xfffffffd
	.align		4
        /*0020*/ 	.word	0x00000000
	.align		4
        /*0024*/ 	.word	0xfffffffc


//--------------------- .nv.constant4             --------------------------
	.section	.nv.constant4,"a",@progbits
	.align	8
	.align		8
.nv.constant4:
        /*0000*/ 	.dword	vprintf
	.align		8
        /*0008*/ 	.dword	$str


//--------------------- .text._Z6vecAddv          --------------------------
	.section	.text._Z6vecAddv,"ax",@progbits
	.align	128
        .global         _Z6vecAddv
        .type           _Z6vecAddv,@function
        .size           _Z6vecAddv,(.L_x_2 - _Z6vecAddv)
        .other          _Z6vecAddv,@"STO_CUDA_ENTRY STV_DEFAULT"
_Z6vecAddv:
.text._Z6vecAddv:
[----:B------:R-:W0:Y:S01]  /*0000*/  LDC R1, c[0x0][0x37c] ;  /* 0x0000df00ff017b82 */ /* 0x000e220000000800 */
[----:B------:R-:W1:Y:S01]  /*0010*/  S2R R8, SR_CTAID.X ;  /* 0x0000000000087919 */ /* 0x000e620000002500 */
[----:B0-----:R-:W-:Y:S01]  /*0020*/  VIADD R1, R1, 0xfffffff8 ;  /* 0xfffffff801017836 */ /* 0x001fe20000000000 */
[----:B------:R-:W-:Y:S01]  /*0030*/  MOV R0, 0x0 ;  /* 0x0000000000007802 */ /* 0x000fe20000000f00 */
[----:B------:R-:W0:Y:S01]  /*0040*/  LDCU UR4, c[0x0][0x2f8] ;  /* 0x00005f00ff0477ac */ /* 0x000e220008000800 */
[----:B------:R-:W1:Y:S03]  /*0050*/  S2R R9, SR_TID.X ;  /* 0x0000000000097919 */ /* 0x000e660000002100 */
[----:B------:R2:W3:Y:S01]  /*0060*/  LDC.64 R2, c[0x4][R0] ;  /* 0x0100000000027b82 */ /* 0x0004e20000000a00 */
[----:B------:R-:W4:Y:S01]  /*0070*/  LDCU.64 UR6, c[0x4][0x8] ;  /* 0x01000100ff0677ac */ /* 0x000f220008000a00 */
[----:B------:R-:W5:Y:S01]  /*0080*/  LDCU UR5, c[0x0][0x2fc] ;  /* 0x00005f80ff0577ac */ /* 0x000f620008000800 */
[----:B0-----:R-:W-:Y:S01]  /*0090*/  IADD3 R6, P0, PT, R1, UR4, RZ ;  /* 0x0000000401067c10 */ /* 0x001fe2000ff1e0ff */
[----:B----4-:R-:W-:Y:S01]  /*00a0*/  IMAD.U32 R4, RZ, RZ, UR6 ;  /* 0x00000006ff047e24 */ /* 0x010fe2000f8e00ff */
[----:B------:R-:W-:-:S03]  /*00b0*/  MOV R5, UR7 ;  /* 0x0000000700057c02 */ /* 0x000fc60008000f00 */
[----:B-----5:R-:W-:Y:S01]  /*00c0*/  IMAD.X R7, RZ, RZ, UR5, P0 ;  /* 0x00000005ff077e24 */ /* 0x020fe200080e06ff */
[----:B-1----:R2:W-:Y:S07]  /*00d0*/  STL.64 [R1], R8 ;  /* 0x0000000801007387 */ /* 0x0025ee0000100a00 */
[----:B------:R-:W-:-:S07]  /*00e0*/  LEPC R20, `(.L_x_0) ;  /* 0x000000001014794e */ /* 0x000fce0000000000 */
[----:B--23--:R-:W-:Y:S05]  /*00f0*/  CALL.ABS.NOINC R2 ;  /* 0x0000000002007343 */ /* 0x00cfea0003c00000 */
.L_x_0:
[----:B------:R-:W-:Y:S05]  /*0100*/  EXIT ;  /* 0x000000000000794d */ /* 0x000fea0003800000 */
.L_x_1:
[----:B------:R-:W-:-:S00]  /*0110*/  BRA `(.L_x_1) ;  /* 0xfffffffc00fc7947 */ /* 0x000fc0000383ffff */
[----:B------:R-:W-:-:S00]  /*0120*/  NOP ;  /* 0x0000000000007918 */ /* 0x000fc00000000000 */
        /* <DEDUP_REMOVED lines=13> */
.L_x_2:


//--------------------- .nv.global.init           --------------------------
	.section	.nv.global.init,"aw",@progbits
.nv.global.init:
	.type		$str,@object
	.size		$str,(.L_0 - $str)
$str:
        /*0000*/ 	.byte	0x48, 0x65, 0x6c, 0x6c, 0x6f, 0x20, 0x66, 0x72, 0x6f, 0x6d, 0x20, 0x62, 0x6c, 0x6f, 0x63, 0x6b
        /*0010*/ 	.byte	0x20, 0x25, 0x64, 0x2c, 0x20, 0x74, 0x68, 0x72, 0x65, 0x61, 0x64, 0x20, 0x25, 0x64, 0x0a, 0x00
.L_0:


//--------------------- .nv.shared.reserved.0     --------------------------
	.section	.nv.shared.reserved.0,"aw",@nobits
	.weak		__nv_reservedSMEM_offset_0_alias
	.size		__nv_reservedSMEM_offset_0_alias, 0, 64
	.other		__nv_reservedSMEM_offset_0_alias,@"STO_CUDA_RESERVED_SHARED STV_DEFAULT"
__nv_reservedSMEM_offset_0_alias:
	.zero		0
	.zero		64


//--------------------- .nv.constant0._Z6vecAddv  --------------------------
	.section	.nv.constant0._Z6vecAddv,"a",@progbits
	.sectionflags	@""
	.align	4
.nv.constant0._Z6vecAddv:
	.zero		896


//--------------------- SYMBOLS --------------------------

	.type		.nv.reservedSmem.offset0,@object
	.size		.nv.reservedSmem.offset0,0x4
	.type		vprintf,@function
